//
// Generated by NVIDIA NVVM Compiler
//
// Compiler Build ID: CL-36424714
// Cuda compilation tools, release 13.0, V13.0.88
// Based on NVVM 20.0.0
//

.version 9.0
.target sm_100
.address_size 64

	// .globl	_Z16computeFactorialv
.extern .func  (.param .b32 func_retval0) vprintf
(
	.param .b64 vprintf_param_0,
	.param .b64 vprintf_param_1
)
;
.global .align 1 .b8 $str[8] = {37, 100, 33, 61, 37, 117, 10};

.visible .entry _Z16computeFactorialv()
{
	.local .align 8 .b8 	__local_depot0[8];
	.reg .b64 	%SP;
	.reg .b64 	%SPL;
	.reg .pred 	%p<5>;
	.reg .b32 	%r<45>;
	.reg .b64 	%rd<5>;

	mov.u64 	%SPL, __local_depot0;
	cvta.local.u64 	%SP, %SPL;
	mov.u32 	%r24, %tid.x;
	add.s32 	%r1, %r24, 1;
	and.b32  	%r2, %r1, 3;
	setp.lt.u32 	%p1, %r24, 3;
	mov.b32 	%r42, 1;
	mov.u32 	%r44, %r42;
	@%p1 bra 	$L__BB0_4;
	and.b32  	%r27, %r1, 2044;
	neg.s32 	%r35, %r27;
	mov.b32 	%r44, 1;
	mov.b32 	%r36, 2;
$L__BB0_2:
	add.s32 	%r28, %r36, -1;
	mul.lo.s32 	%r29, %r28, %r44;
	add.s32 	%r30, %r36, 2;
	mul.lo.s32 	%r31, %r36, %r29;
	mad.lo.s32 	%r32, %r31, %r36, %r31;
	mul.lo.s32 	%r44, %r30, %r32;
	add.s32 	%r36, %r36, 4;
	add.s32 	%r35, %r35, 4;
	setp.ne.s32 	%p2, %r35, 0;
	@%p2 bra 	$L__BB0_2;
	add.s32 	%r42, %r36, -1;
$L__BB0_4:
	setp.eq.s32 	%p3, %r2, 0;
	@%p3 bra 	$L__BB0_7;
	neg.s32 	%r41, %r2;
$L__BB0_6:
	.pragma "nounroll";
	mul.lo.s32 	%r44, %r42, %r44;
	add.s32 	%r42, %r42, 1;
	add.s32 	%r41, %r41, 1;
	setp.ne.s32 	%p4, %r41, 0;
	@%p4 bra 	$L__BB0_6;
$L__BB0_7:
	add.u64 	%rd1, %SP, 0;
	add.u64 	%rd2, %SPL, 0;
	st.local.v2.u32 	[%rd2], {%r1, %r44};
	mov.u64 	%rd3, $str;
	cvta.global.u64 	%rd4, %rd3;
	{ // callseq 0, 0
	.param .b64 param0;
	st.param.b64 	[param0], %rd4;
	.param .b64 param1;
	st.param.b64 	[param1], %rd1;
	.param .b32 retval0;
	call.uni (retval0), 
	vprintf, 
	(
	param0, 
	param1
	);
	ld.param.b32 	%r33, [retval0];
	} // callseq 0
	ret;

}


// ===== COMPILED SASS (sm_100) =====

	.target	sm_100

	.elftype	@"ET_EXEC"


//--------------------- .note.nv.tkinfo           --------------------------
	.section	.note.nv.tkinfo,"",@"SHT_NOTE"
	.sectionflags	@"SHF_NOTE_NV_TKINFO"
	.tkinfo
        /*0018*/ 	.word	0x00000002
        /*0030*/ 	.string	""
        /*0030*/ 	.string	"ptxas"
        /*0030*/ 	.string	"Cuda compilation tools, release 13.0, V13.0.88"
        /*0030*/ 	.string	"Build cuda_13.0.r13.0/compiler.36424714_0"
        /*0030*/ 	.string	"-arch sm_100 -m 64 "



//--------------------- .note.nv.cuinfo           --------------------------
	.section	.note.nv.cuinfo,"",@"SHT_NOTE"
	.sectionflags	@"SHF_NOTE_NV_CUINFO"
        /*0018*/ 	.short	0x0002
        /*001a*/ 	.short	0x0064
        /*001c*/ 	.short	0x0082
	.zero		2


//--------------------- .nv.info                  --------------------------
	.section	.nv.info,"",@"SHT_CUDA_INFO"
	.align	4


	//----- nvinfo : EIATTR_REGCOUNT
	.align		4
        /*0000*/ 	.byte	0x04, 0x2f
        /*0002*/ 	.short	(.L_2 - .L_1)
	.align		4
.L_1:
        /*0004*/ 	.word	index@(_Z16computeFactorialv)
        /*0008*/ 	.word	0x00000018


	//----- nvinfo : EIATTR_FRAME_SIZE
	.align		4
.L_2:
        /*000c*/ 	.byte	0x04, 0x11
        /*000e*/ 	.short	(.L_4 - .L_3)
	.align		4
.L_3:
        /*0010*/ 	.word	index@(_Z16computeFactorialv)
        /*0014*/ 	.word	0x00000008


	//----- nvinfo : EIATTR_MIN_STACK_SIZE
	.align		4
.L_4:
        /*0018*/ 	.byte	0x04, 0x12
        /*001a*/ 	.short	(.L_6 - .L_5)
	.align		4
.L_5:
        /*001c*/ 	.word	index@(_Z16computeFactorialv)
        /*0020*/ 	.word	0x00000008
.L_6:


//--------------------- .nv.compat                --------------------------
	.section	.nv.compat,"",@"SHT_CUDA_COMPAT_INFO"
	.align	4
        /*0000*/ 	.byte	0x02, 0x09, 0x00, 0x00, 0x02, 0x02, 0x01, 0x00, 0x02, 0x05, 0x05, 0x00, 0x03, 0x07, 0x01, 0x01
        /*0010*/ 	.byte	0x02, 0x03, 0x00, 0x00, 0x02, 0x06, 0x01, 0x00, 0x04, 0x0b, 0x08, 0x00, 0x09, 0x00, 0x00, 0x00
        /*0020*/ 	.byte	0x00, 0x00, 0x00, 0x00


//--------------------- .nv.info._Z16computeFactorialv --------------------------
	.section	.nv.info._Z16computeFactorialv,"",@"SHT_CUDA_INFO"
	.sectionflags	@""
	.align	4


	//----- nvinfo : EIATTR_CUDA_API_VERSION
	.align		4
        /*0000*/ 	.byte	0x04, 0x37
        /*0002*/ 	.short	(.L_8 - .L_7)
.L_7:
        /*0004*/ 	.word	0x00000082


	//----- nvinfo : EIATTR_SPARSE_MMA_MASK
	.align		4
.L_8:
        /*0008*/ 	.byte	0x03, 0x50
        /*000a*/ 	.short	0x0000


	//----- nvinfo : EIATTR_MAXREG_COUNT
	.align		4
        /*000c*/ 	.byte	0x03, 0x1b
        /*000e*/ 	.short	0x00ff


	//----- nvinfo : EIATTR_EXTERNS
	.align		4
        /*0010*/ 	.byte	0x04, 0x0f
        /*0012*/ 	.short	(.L_10 - .L_9)


	//   ....[0]....
	.align		4
.L_9:
        /*0014*/ 	.word	index@(vprintf)


	//----- nvinfo : EIATTR_MERCURY_ISA_VERSION
	.align		4
.L_10:
        /*0018*/ 	.byte	0x03, 0x5f
        /*001a*/ 	.short	0x0101


	//----- nvinfo : EIATTR_VRC_CTA_INIT_COUNT
	.align		4
        /*001c*/ 	.byte	0x02, 0x4a
	.zero		1
	.zero		1


	//----- nvinfo : EIATTR_SYSCALL_OFFSETS
	.align		4
        /*0020*/ 	.byte	0x04, 0x46
        /*0022*/ 	.short	(.L_12 - .L_11)


	//   ....[0]....
.L_11:
        /*0024*/ 	.word	0x00000700


	//----- nvinfo : EIATTR_EXIT_INSTR_OFFSETS
	.align		4
.L_12:
        /*0028*/ 	.byte	0x04, 0x1c
        /*002a*/ 	.short	(.L_14 - .L_13)


	//   ....[0]....
.L_13:
        /*002c*/ 	.word	0x00000710


	//----- nvinfo : EIATTR_CRS_STACK_SIZE
	.align		4
.L_14:
        /*0030*/ 	.byte	0x04, 0x1e
        /*0032*/ 	.short	(.L_16 - .L_15)
.L_15:
        /*0034*/ 	.word	0x00000000


	//----- nvinfo : EIATTR_SW_WAR
	.align		4
.L_16:
        /*0038*/ 	.byte	0x04, 0x36
        /*003a*/ 	.short	(.L_18 - .L_17)
.L_17:
        /*003c*/ 	.word	0x00000008
.L_18:


//--------------------- .nv.callgraph             --------------------------
	.section	.nv.callgraph,"",@"SHT_CUDA_CALLGRAPH"
	.align	4
	.sectionentsize	8
	.align		4
        /*0000*/ 	.word	0x00000000
	.align		4
        /*0004*/ 	.word	0xffffffff
	.align		4
        /*0008*/ 	.word	index@(_Z16computeFactorialv)
	.align		4
        /*000c*/ 	.word	index@(vprintf)
	.align		4
        /*0010*/ 	.word	0x00000000
	.align		4
        /*0014*/ 	.word	0xfffffffe
	.align		4
        /*0018*/ 	.word	0x00000000
	.align		4
        /*001c*/ 	.word	0xfffffffd
	.align		4
        /*0020*/ 	.word	0x00000000
	.align		4
        /*0024*/ 	.word	0xfffffffc


//--------------------- .nv.constant4             --------------------------
	.section	.nv.constant4,"a",@progbits
	.align	8
	.align		8
.nv.constant4:
        /*0000*/ 	.dword	vprintf
	.align		8
        /*0008*/ 	.dword	$str


//--------------------- .text._Z16computeFactorialv --------------------------
	.section	.text._Z16computeFactorialv,"ax",@progbits
	.align	128
        .global         _Z16computeFactorialv
        .type           _Z16computeFactorialv,@function
        .size           _Z16computeFactorialv,(.L_x_15 - _Z16computeFactorialv)
        .other          _Z16computeFactorialv,@"STO_CUDA_ENTRY STV_DEFAULT"
_Z16computeFactorialv:
.text._Z16computeFactorialv:
[----:B------:R-:W0:Y:S01]  /*0000*/  LDC R1, c[0x0][0x37c] ;  /* 0x0000df00ff017b82 */ /* 0x000e220000000800 */
[----:B------:R-:W1:Y:S01]  /*0010*/  S2R R2, SR_TID.X ;  /* 0x0000000000027919 */ /* 0x000e620000002100 */
[----:B------:R-:W2:Y:S01]  /*0020*/  LDCU UR4, c[0x0][0x2f8] ;  /* 0x00005f00ff0477ac */ /* 0x000ea20008000800 */
[----:B0-----:R-:W-:Y:S01]  /*0030*/  IADD3 R1, PT, PT, R1, -0x8, RZ ;  /* 0xfffffff801017810 */ /* 0x001fe20007ffe0ff */
[----:B------:R-:W-:Y:S01]  /*0040*/  BSSY.RECONVERGENT B1, `(.L_x_0) ;  /* 0x000005a000017945 */ /* 0x000fe20003800200 */
[----:B------:R-:W-:Y:S01]  /*0050*/  HFMA2 R8, -RZ, RZ, 0, 5.9604644775390625e-08 ;  /* 0x00000001ff087431 */ /* 0x000fe200000001ff */
[----:B------:R-:W0:Y:S01]  /*0060*/  LDCU UR5, c[0x0][0x2fc] ;  /* 0x00005f80ff0577ac */ /* 0x000e220008000800 */
[----:B------:R-:W-:Y:S01]  /*0070*/  IMAD.MOV.U32 R3, RZ, RZ, 0x1 ;  /* 0x00000001ff037424 */ /* 0x000fe200078e00ff */
[----:B--2---:R-:W-:-:S04]  /*0080*/  IADD3 R6, P1, PT, R1, UR4, RZ ;  /* 0x0000000401067c10 */ /* 0x004fc8000ff3e0ff */
[----:B0-----:R-:W-:Y:S02]  /*0090*/  IADD3.X R7, PT, PT, RZ, UR5, RZ, P1, !PT ;  /* 0x00000005ff077c10 */ /* 0x001fe40008ffe4ff */
[C---:B-1----:R-:W-:Y:S01]  /*00a0*/  ISETP.GE.U32.AND P0, PT, R2.reuse, 0x3, PT ;  /* 0x000000030200780c */ /* 0x042fe20003f06070 */
[----:B------:R-:W-:-:S05]  /*00b0*/  VIADD R2, R2, 0x1 ;  /* 0x0000000102027836 */ /* 0x000fca0000000000 */
[----:B------:R-:W-:-:S07]  /*00c0*/  LOP3.LUT R4, R2, 0x3, RZ, 0xc0, !PT ;  /* 0x0000000302047812 */ /* 0x000fce00078ec0ff */
[----:B------:R-:W-:Y:S05]  /*00d0*/  @!P0 BRA `(.L_x_1) ;  /* 0x0000000400408947 */ /* 0x000fea0003800000 */
[----:B------:R-:W-:Y:S01]  /*00e0*/  LOP3.LUT R0, R2, 0x7fc, RZ, 0xc0, !PT ;  /* 0x000007fc02007812 */ /* 0x000fe200078ec0ff */
[----:B------:R-:W-:Y:S01]  /*00f0*/  BSSY.RECONVERGENT B0, `(.L_x_2) ;  /* 0x000004d000007945 */ /* 0x000fe20003800200 */
[----:B------:R-:W-:Y:S01]  /*0100*/  MOV R5, 0x2 ;  /* 0x0000000200057802 */ /* 0x000fe20000000f00 */
[----:B------:R-:W-:Y:S02]  /*0110*/  IMAD.MOV.U32 R3, RZ, RZ, 0x1 ;  /* 0x00000001ff037424 */ /* 0x000fe400078e00ff */
[----:B------:R-:W-:-:S05]  /*0120*/  IMAD.MOV R0, RZ, RZ, -R0 ;  /* 0x000000ffff007224 */ /* 0x000fca00078e0a00 */
[----:B------:R-:W-:-:S13]  /*0130*/  ISETP.GE.AND P0, PT, R0, RZ, PT ;  /* 0x000000ff0000720c */ /* 0x000fda0003f06270 */
[----:B------:R-:W-:Y:S05]  /*0140*/  @P0 BRA `(.L_x_3) ;  /* 0x0000000000f40947 */ /* 0x000fea0003800000 */
[----:B------:R-:W-:Y:S01]  /*0150*/  IADD3 R8, PT, PT, -R0, RZ, RZ ;  /* 0x000000ff00087210 */ /* 0x000fe20007ffe1ff */
[----:B------:R-:W-:Y:S01]  /*0160*/  BSSY.RECONVERGENT B2, `(.L_x_4) ;  /* 0x0000024000027945 */ /* 0x000fe20003800200 */
[----:B------:R-:W-:Y:S02]  /*0170*/  PLOP3.LUT P0, PT, PT, PT, PT, 0x80, 0x8 ;  /* 0x000000000008781c */ /* 0x000fe40003f0f070 */
[----:B------:R-:W-:-:S13]  /*0180*/  ISETP.GT.AND P1, PT, R8, 0xc, PT ;  /* 0x0000000c0800780c */ /* 0x000fda0003f24270 */
[----:B------:R-:W-:Y:S05]  /*0190*/  @!P1 BRA `(.L_x_5) ;  /* 0x0000000000809947 */ /* 0x000fea0003800000 */
[----:B------:R-:W-:-:S13]  /*01a0*/  PLOP3.LUT P0, PT, PT, PT, PT, 0x8, 0x80 ;  /* 0x000000000080781c */ /* 0x000fda0003f0e170 */
.L_x_6:
[C---:B------:R-:W-:Y:S01]  /*01b0*/  IADD3 R8, PT, PT, R5.reuse, -0x1, RZ ;  /* 0xffffffff05087810 */ /* 0x040fe20007ffe0ff */
[----:B------:R-:W-:Y:S01]  /*01c0*/  VIADD R0, R0, 0x10 ;  /* 0x0000001000007836 */ /* 0x000fe20000000000 */
[----:B------:R-:W-:-:S03]  /*01d0*/  IADD3 R10, PT, PT, R5, 0x3, RZ ;  /* 0x00000003050a7810 */ /* 0x000fc60007ffe0ff */
[----:B------:R-:W-:Y:S01]  /*01e0*/  IMAD R8, R8, R3, RZ ;  /* 0x0000000308087224 */ /* 0x000fe200078e02ff */
[----:B------:R-:W-:Y:S01]  /*01f0*/  ISETP.GE.AND P1, PT, R0, -0xc, PT ;  /* 0xfffffff40000780c */ /* 0x000fe20003f26270 */
[----:B------:R-:W-:Y:S02]  /*0200*/  VIADD R3, R5, 0x2 ;  /* 0x0000000205037836 */ /* 0x000fe40000000000 */
[----:B------:R-:W-:-:S04]  /*0210*/  IMAD R8, R8, R5, RZ ;  /* 0x0000000508087224 */ /* 0x000fc800078e02ff */
[----:B------:R-:W-:-:S04]  /*0220*/  IMAD R8, R8, R5, R8 ;  /* 0x0000000508087224 */ /* 0x000fc800078e0208 */
[----:B------:R-:W-:Y:S01]  /*0230*/  IMAD R3, R3, R8, RZ ;  /* 0x0000000803037224 */ /* 0x000fe200078e02ff */
[----:B------:R-:W-:-:S03]  /*0240*/  IADD3 R8, PT, PT, R5, 0x4, RZ ;  /* 0x0000000405087810 */ /* 0x000fc60007ffe0ff */
[----:B------:R-:W-:Y:S01]  /*0250*/  IMAD R3, R3, R10, RZ ;  /* 0x0000000a03037224 */ /* 0x000fe200078e02ff */
[----:B------:R-:W-:-:S03]  /*0260*/  IADD3 R10, PT, PT, R5, 0x7, RZ ;  /* 0x00000007050a7810 */ /* 0x000fc60007ffe0ff */
[C---:B------:R-:W-:Y:S02]  /*0270*/  IMAD R9, R8.reuse, R3, RZ ;  /* 0x0000000308097224 */ /* 0x040fe400078e02ff */
[----:B------:R-:W-:Y:S02]  /*0280*/  VIADD R3, R5, 0x6 ;  /* 0x0000000605037836 */ /* 0x000fe40000000000 */
        /* <DEDUP_REMOVED lines=10> */
[----:B------:R-:W-:-:S04]  /*0330*/  IMAD R3, R3, R10, RZ ;  /* 0x0000000a03037224 */ /* 0x000fc800078e02ff */
[C---:B------:R-:W-:Y:S01]  /*0340*/  IMAD R9, R8.reuse, R3, RZ ;  /* 0x0000000308097224 */ /* 0x040fe200078e02ff */
[C---:B------:R-:W-:Y:S02]  /*0350*/  IADD3 R3, PT, PT, R5.reuse, 0xe, RZ ;  /* 0x0000000e05037810 */ /* 0x040fe40007ffe0ff */
[----:B------:R-:W-:Y:S01]  /*0360*/  IADD3 R5, PT, PT, R5, 0x10, RZ ;  /* 0x0000001005057810 */ /* 0x000fe20007ffe0ff */
[----:B------:R-:W-:-:S04]  /*0370*/  IMAD R8, R8, R9, R9 ;  /* 0x0000000908087224 */ /* 0x000fc800078e0209 */
[----:B------:R-:W-:Y:S01]  /*0380*/  IMAD R3, R3, R8, RZ ;  /* 0x0000000803037224 */ /* 0x000fe200078e02ff */
[----:B------:R-:W-:Y:S06]  /*0390*/  @!P1 BRA `(.L_x_6) ;  /* 0xfffffffc00849947 */ /* 0x000fec000383ffff */
.L_x_5:
[----:B------:R-:W-:Y:S05]  /*03a0*/  BSYNC.RECONVERGENT B2 ;  /* 0x0000000000027941 */ /* 0x000fea0003800200 */
.L_x_4:
[----:B------:R-:W-:Y:S01]  /*03b0*/  IMAD.MOV R8, RZ, RZ, -R0 ;  /* 0x000000ffff087224 */ /* 0x000fe200078e0a00 */
[----:B------:R-:W-:Y:S04]  /*03c0*/  BSSY.RECONVERGENT B2, `(.L_x_7) ;  /* 0x0000013000027945 */ /* 0x000fe80003800200 */
[----:B------:R-:W-:-:S13]  /*03d0*/  ISETP.GT.AND P1, PT, R8, 0x4, PT ;  /* 0x000000040800780c */ /* 0x000fda0003f24270 */
[----:B------:R-:W-:Y:S05]  /*03e0*/  @!P1 BRA `(.L_x_8) ;  /* 0x0000000000409947 */ /* 0x000fea0003800000 */
[C---:B------:R-:W-:Y:S01]  /*03f0*/  IADD3 R8, PT, PT, R5.reuse, -0x1, RZ ;  /* 0xffffffff05087810 */ /* 0x040fe20007ffe0ff */
[----:B------:R-:W-:Y:S01]  /*0400*/  VIADD R10, R5, 0x3 ;  /* 0x00000003050a7836 */ /* 0x000fe20000000000 */
[----:B------:R-:W-:Y:S01]  /*0410*/  PLOP3.LUT P0, PT, PT, PT, PT, 0x8, 0x80 ;  /* 0x000000000080781c */ /* 0x000fe20003f0e170 */
[----:B------:R-:W-:Y:S02]  /*0420*/  VIADD R0, R0, 0x8 ;  /* 0x0000000800007836 */ /* 0x000fe40000000000 */
[----:B------:R-:W-:Y:S01]  /*0430*/  IMAD R8, R3, R8, RZ ;  /* 0x0000000803087224 */ /* 0x000fe200078e02ff */
[----:B------:R-:W-:-:S03]  /*0440*/  IADD3 R3, PT, PT, R5, 0x2, RZ ;  /* 0x0000000205037810 */ /* 0x000fc60007ffe0ff */
[----:B------:R-:W-:-:S04]  /*0450*/  IMAD R8, R5, R8, RZ ;  /* 0x0000000805087224 */ /* 0x000fc800078e02ff */
        /* <DEDUP_REMOVED lines=8> */
[----:B------:R-:W-:-:S07]  /*04e0*/  IMAD R3, R3, R8, RZ ;  /* 0x0000000803037224 */ /* 0x000fce00078e02ff */
.L_x_8:
[----:B------:R-:W-:Y:S05]  /*04f0*/  BSYNC.RECONVERGENT B2 ;  /* 0x0000000000027941 */ /* 0x000fea0003800200 */
.L_x_7:
[----:B------:R-:W-:-:S13]  /*0500*/  ISETP.NE.OR P0, PT, R0, RZ, P0 ;  /* 0x000000ff0000720c */ /* 0x000fda0000705670 */
[----:B------:R-:W-:Y:S05]  /*0510*/  @!P0 BRA `(.L_x_9) ;  /* 0x0000000000288947 */ /* 0x000fea0003800000 */
.L_x_3:
[----:B------:R-:W-:Y:S01]  /*0520*/  VIADD R0, R0, 0x4 ;  /* 0x0000000400007836 */ /* 0x000fe20000000000 */
[----:B------:R-:W-:-:S04]  /*0530*/  IADD3 R8, PT, PT, R5, -0x1, RZ ;  /* 0xffffffff05087810 */ /* 0x000fc80007ffe0ff */
[----:B------:R-:W-:Y:S01]  /*0540*/  ISETP.NE.AND P0, PT, R0, RZ, PT ;  /* 0x000000ff0000720c */ /* 0x000fe20003f05270 */
[----:B------:R-:W-:Y:S01]  /*0550*/  IMAD R8, R8, R3, RZ ;  /* 0x0000000308087224 */ /* 0x000fe200078e02ff */
[----:B------:R-:W-:-:S03]  /*0560*/  IADD3 R3, PT, PT, R5, 0x2, RZ ;  /* 0x0000000205037810 */ /* 0x000fc60007ffe0ff */
[----:B------:R-:W-:-:S04]  /*0570*/  IMAD R8, R8, R5, RZ ;  /* 0x0000000508087224 */ /* 0x000fc800078e02ff */
[----:B------:R-:W-:Y:S01]  /*0580*/  IMAD R8, R8, R5, R8 ;  /* 0x0000000508087224 */ /* 0x000fe200078e0208 */
[----:B------:R-:W-:-:S03]  /*0590*/  IADD3 R5, PT, PT, R5, 0x4, RZ ;  /* 0x0000000405057810 */ /* 0x000fc60007ffe0ff */
[----:B------:R-:W-:Y:S01]  /*05a0*/  IMAD R3, R3, R8, RZ ;  /* 0x0000000803037224 */ /* 0x000fe200078e02ff */
[----:B------:R-:W-:Y:S06]  /*05b0*/  @P0 BRA `(.L_x_3) ;  /* 0xfffffffc00d80947 */ /* 0x000fec000383ffff */
.L_x_9:
[----:B------:R-:W-:Y:S05]  /*05c0*/  BSYNC.RECONVERGENT B0 ;  /* 0x0000000000007941 */ /* 0x000fea0003800200 */
.L_x_2:
[----:B------:R-:W-:-:S07]  /*05d0*/  VIADD R8, R5, 0xffffffff ;  /* 0xffffffff05087836 */ /* 0x000fce0000000000 */
.L_x_1:
[----:B------:R-:W-:Y:S05]  /*05e0*/  BSYNC.RECONVERGENT B1 ;  /* 0x0000000000017941 */ /* 0x000fea0003800200 */
.L_x_0:
[----:B------:R-:W-:Y:S01]  /*05f0*/  ISETP.NE.AND P0, PT, R4, RZ, PT ;  /* 0x000000ff0400720c */ /* 0x000fe20003f05270 */
[----:B------:R-:W-:Y:S01]  /*0600*/  BSSY.RECONVERGENT B0, `(.L_x_10) ;  /* 0x0000009000007945 */ /* 0x000fe20003800200 */
[----:B------:R-:W-:-:S11]  /*0610*/  MOV R0, 0x0 ;  /* 0x0000000000007802 */ /* 0x000fd60000000f00 */
[----:B------:R-:W-:Y:S05]  /*0620*/  @!P0 BRA `(.L_x_11) ;  /* 0x0000000000188947 */ /* 0x000fea0003800000 */
[----:B------:R-:W-:-:S07]  /*0630*/  IADD3 R4, PT, PT, -R4, RZ, RZ ;  /* 0x000000ff04047210 */ /* 0x000fce0007ffe1ff */
.L_x_12:
[----:B------:R-:W-:Y:S01]  /*0640*/  IADD3 R4, PT, PT, R4, 0x1, RZ ;  /* 0x0000000104047810 */ /* 0x000fe20007ffe0ff */
[----:B------:R-:W-:Y:S02]  /*0650*/  IMAD R3, R3, R8, RZ ;  /* 0x0000000803037224 */ /* 0x000fe400078e02ff */
[----:B------:R-:W-:Y:S01]  /*0660*/  VIADD R8, R8, 0x1 ;  /* 0x0000000108087836 */ /* 0x000fe20000000000 */
[----:B------:R-:W-:-:S13]  /*0670*/  ISETP.NE.AND P0, PT, R4, RZ, PT ;  /* 0x000000ff0400720c */ /* 0x000fda0003f05270 */
[----:B------:R-:W-:Y:S05]  /*0680*/  @P0 BRA `(.L_x_12) ;  /* 0xfffffffc00ec0947 */ /* 0x000fea000383ffff */
.L_x_11:
[----:B------:R-:W-:Y:S05]  /*0690*/  BSYNC.RECONVERGENT B0 ;  /* 0x0000000000007941 */ /* 0x000fea0003800200 */
.L_x_10:
[----:B------:R0:W1:Y:S01]  /*06a0*/  LDC.64 R8, c[0x4][R0] ;  /* 0x0100000000087b82 */ /* 0x0000620000000a00 */
[----:B------:R0:W-:Y:S01]  /*06b0*/  STL.64 [R1], R2 ;  /* 0x0000000201007387 */ /* 0x0001e20000100a00 */
[----:B------:R-:W2:Y:S02]  /*06c0*/  LDCU.64 UR4, c[0x4][0x8] ;  /* 0x01000100ff0477ac */ /* 0x000ea40008000a00 */
[----:B--2---:R-:W-:Y:S02]  /*06d0*/  MOV R4, UR4 ;  /* 0x0000000400047c02 */ /* 0x004fe40008000f00 */
[----:B0-----:R-:W-:-:S07]  /*06e0*/  MOV R5, UR5 ;  /* 0x0000000500057c02 */ /* 0x001fce0008000f00 */
[----:B------:R-:W-:-:S07]  /*06f0*/  LEPC R20, `(.L_x_13) ;  /* 0x000000001014794e */ /* 0x000fce0000000000 */
[----:B-1----:R-:W-:Y:S05]  /*0700*/  CALL.ABS.NOINC R8 ;  /* 0x0000000008007343 */ /* 0x002fea0003c00000 */
.L_x_13:
[----:B------:R-:W-:Y:S05]  /*0710*/  EXIT ;  /* 0x000000000000794d */ /* 0x000fea0003800000 */
.L_x_14:
[----:B------:R-:W-:-:S00]  /*0720*/  BRA `(.L_x_14) ;  /* 0xfffffffc00fc7947 */ /* 0x000fc0000383ffff */
[----:B------:R-:W-:-:S00]  /*0730*/  NOP ;  /* 0x0000000000007918 */ /* 0x000fc00000000000 */
        /* <DEDUP_REMOVED lines=12> */
.L_x_15:


//--------------------- .nv.global.init           --------------------------
	.section	.nv.global.init,"aw",@progbits
.nv.global.init:
	.type		$str,@object
	.size		$str,(.L_0 - $str)
$str:
        /*0000*/ 	.byte	0x25, 0x64, 0x21, 0x3d, 0x25, 0x75, 0x0a, 0x00
.L_0:


//--------------------- .nv.shared.reserved.0     --------------------------
	.section	.nv.shared.reserved.0,"aw",@nobits
	.weak		__nv_reservedSMEM_offset_0_alias
	.size		__nv_reservedSMEM_offset_0_alias, 0, 64
	.other		__nv_reservedSMEM_offset_0_alias,@"STO_CUDA_RESERVED_SHARED STV_DEFAULT"
__nv_reservedSMEM_offset_0_alias:
	.zero		0
	.zero		64


//--------------------- .nv.constant0._Z16computeFactorialv --------------------------
	.section	.nv.constant0._Z16computeFactorialv,"a",@progbits
	.sectionflags	@""
	.align	4
.nv.constant0._Z16computeFactorialv:
	.zero		896


//--------------------- SYMBOLS --------------------------

	.type		.nv.reservedSmem.offset0,@object
	.size		.nv.reservedSmem.offset0,0x4
	.type		vprintf,@function
